//
// Generated by NVIDIA NVVM Compiler
//
// Compiler Build ID: CL-36424714
// Cuda compilation tools, release 13.0, V13.0.88
// Based on NVVM 20.0.0
//

.version 9.0
.target sm_100
.address_size 64

	// .globl	_Z6kernelPfS_ii

.visible .entry _Z6kernelPfS_ii(
	.param .u64 .ptr .align 1 _Z6kernelPfS_ii_param_0,
	.param .u64 .ptr .align 1 _Z6kernelPfS_ii_param_1,
	.param .u32 _Z6kernelPfS_ii_param_2,
	.param .u32 _Z6kernelPfS_ii_param_3
)
{
	.reg .pred 	%p<11>;
	.reg .b32 	%r<50>;
	.reg .b32 	%f<112>;
	.reg .b64 	%rd<40>;

	ld.param.u64 	%rd9, [_Z6kernelPfS_ii_param_0];
	ld.param.u64 	%rd10, [_Z6kernelPfS_ii_param_1];
	ld.param.u32 	%r27, [_Z6kernelPfS_ii_param_2];
	ld.param.u32 	%r26, [_Z6kernelPfS_ii_param_3];
	cvta.to.global.u64 	%rd1, %rd10;
	mov.u32 	%r28, %tid.x;
	mov.u32 	%r29, %ctaid.x;
	mov.u32 	%r30, %ntid.x;
	mad.lo.s32 	%r1, %r29, %r30, %r28;
	mov.u32 	%r31, %tid.y;
	mov.u32 	%r32, %ctaid.y;
	mov.u32 	%r33, %ntid.y;
	mad.lo.s32 	%r34, %r32, %r33, %r31;
	max.s32 	%r35, %r1, %r34;
	setp.ge.s32 	%p1, %r35, %r27;
	@%p1 bra 	$L__BB0_15;
	setp.lt.s32 	%p2, %r26, 1;
	mov.f32 	%f111, 0f00000000;
	@%p2 bra 	$L__BB0_14;
	mul.lo.s32 	%r3, %r26, %r1;
	mul.lo.s32 	%r4, %r26, %r34;
	and.b32  	%r5, %r26, 15;
	setp.lt.u32 	%p3, %r26, 16;
	mov.f32 	%f111, 0f00000000;
	mov.b32 	%r46, 0;
	@%p3 bra 	$L__BB0_5;
	and.b32  	%r46, %r26, 2147483632;
	neg.s32 	%r44, %r46;
	add.s64 	%rd2, %rd1, 32;
	mul.wide.u32 	%rd11, %r4, 4;
	add.s64 	%rd38, %rd2, %rd11;
	mov.f32 	%f111, 0f00000000;
	mov.u32 	%r43, %r3;
$L__BB0_4:
	.pragma "nounroll";
	mul.wide.s32 	%rd12, %r43, 4;
	add.s64 	%rd13, %rd2, %rd12;
	ld.global.f32 	%f18, [%rd13+-32];
	ld.global.f32 	%f19, [%rd38+-32];
	fma.rn.f32 	%f20, %f18, %f19, %f111;
	ld.global.f32 	%f21, [%rd13+-28];
	ld.global.f32 	%f22, [%rd38+-28];
	fma.rn.f32 	%f23, %f21, %f22, %f20;
	ld.global.f32 	%f24, [%rd13+-24];
	ld.global.f32 	%f25, [%rd38+-24];
	fma.rn.f32 	%f26, %f24, %f25, %f23;
	ld.global.f32 	%f27, [%rd13+-20];
	ld.global.f32 	%f28, [%rd38+-20];
	fma.rn.f32 	%f29, %f27, %f28, %f26;
	ld.global.f32 	%f30, [%rd13+-16];
	ld.global.f32 	%f31, [%rd38+-16];
	fma.rn.f32 	%f32, %f30, %f31, %f29;
	ld.global.f32 	%f33, [%rd13+-12];
	ld.global.f32 	%f34, [%rd38+-12];
	fma.rn.f32 	%f35, %f33, %f34, %f32;
	ld.global.f32 	%f36, [%rd13+-8];
	ld.global.f32 	%f37, [%rd38+-8];
	fma.rn.f32 	%f38, %f36, %f37, %f35;
	ld.global.f32 	%f39, [%rd13+-4];
	ld.global.f32 	%f40, [%rd38+-4];
	fma.rn.f32 	%f41, %f39, %f40, %f38;
	ld.global.f32 	%f42, [%rd13];
	ld.global.f32 	%f43, [%rd38];
	fma.rn.f32 	%f44, %f42, %f43, %f41;
	ld.global.f32 	%f45, [%rd13+4];
	ld.global.f32 	%f46, [%rd38+4];
	fma.rn.f32 	%f47, %f45, %f46, %f44;
	ld.global.f32 	%f48, [%rd13+8];
	ld.global.f32 	%f49, [%rd38+8];
	fma.rn.f32 	%f50, %f48, %f49, %f47;
	ld.global.f32 	%f51, [%rd13+12];
	ld.global.f32 	%f52, [%rd38+12];
	fma.rn.f32 	%f53, %f51, %f52, %f50;
	ld.global.f32 	%f54, [%rd13+16];
	ld.global.f32 	%f55, [%rd38+16];
	fma.rn.f32 	%f56, %f54, %f55, %f53;
	ld.global.f32 	%f57, [%rd13+20];
	ld.global.f32 	%f58, [%rd38+20];
	fma.rn.f32 	%f59, %f57, %f58, %f56;
	ld.global.f32 	%f60, [%rd13+24];
	ld.global.f32 	%f61, [%rd38+24];
	fma.rn.f32 	%f62, %f60, %f61, %f59;
	ld.global.f32 	%f63, [%rd13+28];
	ld.global.f32 	%f64, [%rd38+28];
	fma.rn.f32 	%f111, %f63, %f64, %f62;
	add.s32 	%r44, %r44, 16;
	add.s32 	%r43, %r43, 16;
	add.s64 	%rd38, %rd38, 64;
	setp.ne.s32 	%p4, %r44, 0;
	@%p4 bra 	$L__BB0_4;
$L__BB0_5:
	setp.eq.s32 	%p5, %r5, 0;
	@%p5 bra 	$L__BB0_14;
	and.b32  	%r13, %r26, 7;
	setp.lt.u32 	%p6, %r5, 8;
	@%p6 bra 	$L__BB0_8;
	add.s32 	%r37, %r46, %r3;
	mul.wide.s32 	%rd14, %r37, 4;
	add.s64 	%rd15, %rd1, %rd14;
	ld.global.f32 	%f66, [%rd15];
	add.s32 	%r38, %r46, %r4;
	mul.wide.u32 	%rd16, %r38, 4;
	add.s64 	%rd17, %rd1, %rd16;
	ld.global.f32 	%f67, [%rd17];
	fma.rn.f32 	%f68, %f66, %f67, %f111;
	ld.global.f32 	%f69, [%rd15+4];
	cvt.u64.u32 	%rd18, %r4;
	cvt.u64.u32 	%rd19, %r46;
	add.s64 	%rd20, %rd19, %rd18;
	shl.b64 	%rd21, %rd20, 2;
	add.s64 	%rd22, %rd1, %rd21;
	ld.global.f32 	%f70, [%rd22+4];
	fma.rn.f32 	%f71, %f69, %f70, %f68;
	ld.global.f32 	%f72, [%rd15+8];
	ld.global.f32 	%f73, [%rd22+8];
	fma.rn.f32 	%f74, %f72, %f73, %f71;
	ld.global.f32 	%f75, [%rd15+12];
	ld.global.f32 	%f76, [%rd22+12];
	fma.rn.f32 	%f77, %f75, %f76, %f74;
	ld.global.f32 	%f78, [%rd15+16];
	ld.global.f32 	%f79, [%rd22+16];
	fma.rn.f32 	%f80, %f78, %f79, %f77;
	ld.global.f32 	%f81, [%rd15+20];
	ld.global.f32 	%f82, [%rd22+20];
	fma.rn.f32 	%f83, %f81, %f82, %f80;
	ld.global.f32 	%f84, [%rd15+24];
	ld.global.f32 	%f85, [%rd22+24];
	fma.rn.f32 	%f86, %f84, %f85, %f83;
	ld.global.f32 	%f87, [%rd15+28];
	ld.global.f32 	%f88, [%rd22+28];
	fma.rn.f32 	%f111, %f87, %f88, %f86;
	add.s32 	%r46, %r46, 8;
$L__BB0_8:
	setp.eq.s32 	%p7, %r13, 0;
	@%p7 bra 	$L__BB0_14;
	and.b32  	%r16, %r26, 3;
	setp.lt.u32 	%p8, %r13, 4;
	@%p8 bra 	$L__BB0_11;
	add.s32 	%r39, %r46, %r3;
	mul.wide.s32 	%rd23, %r39, 4;
	add.s64 	%rd24, %rd1, %rd23;
	ld.global.f32 	%f90, [%rd24];
	add.s32 	%r40, %r46, %r4;
	mul.wide.u32 	%rd25, %r40, 4;
	add.s64 	%rd26, %rd1, %rd25;
	ld.global.f32 	%f91, [%rd26];
	fma.rn.f32 	%f92, %f90, %f91, %f111;
	ld.global.f32 	%f93, [%rd24+4];
	cvt.u64.u32 	%rd27, %r4;
	cvt.u64.u32 	%rd28, %r46;
	add.s64 	%rd29, %rd28, %rd27;
	shl.b64 	%rd30, %rd29, 2;
	add.s64 	%rd31, %rd1, %rd30;
	ld.global.f32 	%f94, [%rd31+4];
	fma.rn.f32 	%f95, %f93, %f94, %f92;
	ld.global.f32 	%f96, [%rd24+8];
	ld.global.f32 	%f97, [%rd31+8];
	fma.rn.f32 	%f98, %f96, %f97, %f95;
	ld.global.f32 	%f99, [%rd24+12];
	ld.global.f32 	%f100, [%rd31+12];
	fma.rn.f32 	%f111, %f99, %f100, %f98;
	add.s32 	%r46, %r46, 4;
$L__BB0_11:
	setp.eq.s32 	%p9, %r16, 0;
	@%p9 bra 	$L__BB0_14;
	add.s32 	%r41, %r46, %r4;
	mul.wide.u32 	%rd32, %r41, 4;
	add.s64 	%rd39, %rd1, %rd32;
	add.s32 	%r49, %r46, %r3;
	neg.s32 	%r48, %r16;
$L__BB0_13:
	.pragma "nounroll";
	mul.wide.s32 	%rd33, %r49, 4;
	add.s64 	%rd34, %rd1, %rd33;
	ld.global.f32 	%f101, [%rd34];
	ld.global.f32 	%f102, [%rd39];
	fma.rn.f32 	%f111, %f101, %f102, %f111;
	add.s64 	%rd39, %rd39, 4;
	add.s32 	%r49, %r49, 1;
	add.s32 	%r48, %r48, 1;
	setp.ne.s32 	%p10, %r48, 0;
	@%p10 bra 	$L__BB0_13;
$L__BB0_14:
	mad.lo.s32 	%r42, %r27, %r34, %r1;
	cvta.to.global.u64 	%rd35, %rd9;
	mul.wide.s32 	%rd36, %r42, 4;
	add.s64 	%rd37, %rd35, %rd36;
	st.global.f32 	[%rd37], %f111;
$L__BB0_15:
	ret;

}


// ===== COMPILED SASS (sm_100) =====

	.target	sm_100

	.elftype	@"ET_EXEC"


//--------------------- .note.nv.tkinfo           --------------------------
	.section	.note.nv.tkinfo,"",@"SHT_NOTE"
	.sectionflags	@"SHF_NOTE_NV_TKINFO"
	.tkinfo
        /*0018*/ 	.word	0x00000002
        /*0030*/ 	.string	""
        /*0030*/ 	.string	"ptxas"
        /*0030*/ 	.string	"Cuda compilation tools, release 13.0, V13.0.88"
        /*0030*/ 	.string	"Build cuda_13.0.r13.0/compiler.36424714_0"
        /*0030*/ 	.string	"-arch sm_100 -m 64 "



//--------------------- .note.nv.cuinfo           --------------------------
	.section	.note.nv.cuinfo,"",@"SHT_NOTE"
	.sectionflags	@"SHF_NOTE_NV_CUINFO"
        /*0018*/ 	.short	0x0002
        /*001a*/ 	.short	0x0064
        /*001c*/ 	.short	0x0082
	.zero		2


//--------------------- .nv.info                  --------------------------
	.section	.nv.info,"",@"SHT_CUDA_INFO"
	.align	4


	//----- nvinfo : EIATTR_REGCOUNT
	.align		4
        /*0000*/ 	.byte	0x04, 0x2f
        /*0002*/ 	.short	(.L_1 - .L_0)
	.align		4
.L_0:
        /*0004*/ 	.word	index@(_Z6kernelPfS_ii)
        /*0008*/ 	.word	0x00000020


	//----- nvinfo : EIATTR_FRAME_SIZE
	.align		4
.L_1:
        /*000c*/ 	.byte	0x04, 0x11
        /*000e*/ 	.short	(.L_3 - .L_2)
	.align		4
.L_2:
        /*0010*/ 	.word	index@(_Z6kernelPfS_ii)
        /*0014*/ 	.word	0x00000000


	//----- nvinfo : EIATTR_MIN_STACK_SIZE
	.align		4
.L_3:
        /*0018*/ 	.byte	0x04, 0x12
        /*001a*/ 	.short	(.L_5 - .L_4)
	.align		4
.L_4:
        /*001c*/ 	.word	index@(_Z6kernelPfS_ii)
        /*0020*/ 	.word	0x00000000
.L_5:


//--------------------- .nv.compat                --------------------------
	.section	.nv.compat,"",@"SHT_CUDA_COMPAT_INFO"
	.align	4
        /*0000*/ 	.byte	0x02, 0x09, 0x00, 0x00, 0x02, 0x02, 0x01, 0x00, 0x02, 0x05, 0x05, 0x00, 0x03, 0x07, 0x01, 0x01
        /*0010*/ 	.byte	0x02, 0x03, 0x00, 0x00, 0x02, 0x06, 0x01, 0x00, 0x04, 0x0b, 0x08, 0x00, 0x09, 0x00, 0x00, 0x00
        /*0020*/ 	.byte	0x00, 0x00, 0x00, 0x00


//--------------------- .nv.info._Z6kernelPfS_ii  --------------------------
	.section	.nv.info._Z6kernelPfS_ii,"",@"SHT_CUDA_INFO"
	.sectionflags	@""
	.align	4


	//----- nvinfo : EIATTR_CUDA_API_VERSION
	.align		4
        /*0000*/ 	.byte	0x04, 0x37
        /*0002*/ 	.short	(.L_7 - .L_6)
.L_6:
        /*0004*/ 	.word	0x00000082


	//----- nvinfo : EIATTR_KPARAM_INFO
	.align		4
.L_7:
        /*0008*/ 	.byte	0x04, 0x17
        /*000a*/ 	.short	(.L_9 - .L_8)
.L_8:
        /*000c*/ 	.word	0x00000000
        /*0010*/ 	.short	0x0003
        /*0012*/ 	.short	0x0014
        /*0014*/ 	.byte	0x00, 0xf0, 0x11, 0x00


	//----- nvinfo : EIATTR_KPARAM_INFO
	.align		4
.L_9:
        /*0018*/ 	.byte	0x04, 0x17
        /*001a*/ 	.short	(.L_11 - .L_10)
.L_10:
        /*001c*/ 	.word	0x00000000
        /*0020*/ 	.short	0x0002
        /*0022*/ 	.short	0x0010
        /*0024*/ 	.byte	0x00, 0xf0, 0x11, 0x00


	//----- nvinfo : EIATTR_KPARAM_INFO
	.align		4
.L_11:
        /*0028*/ 	.byte	0x04, 0x17
        /*002a*/ 	.short	(.L_13 - .L_12)
.L_12:
        /*002c*/ 	.word	0x00000000
        /*0030*/ 	.short	0x0001
        /*0032*/ 	.short	0x0008
        /*0034*/ 	.byte	0x00, 0xf5, 0x21, 0x00


	//----- nvinfo : EIATTR_KPARAM_INFO
	.align		4
.L_13:
        /*0038*/ 	.byte	0x04, 0x17
        /*003a*/ 	.short	(.L_15 - .L_14)
.L_14:
        /*003c*/ 	.word	0x00000000
        /*0040*/ 	.short	0x0000
        /*0042*/ 	.short	0x0000
        /*0044*/ 	.byte	0x00, 0xf5, 0x21, 0x00


	//----- nvinfo : EIATTR_SPARSE_MMA_MASK
	.align		4
.L_15:
        /*0048*/ 	.byte	0x03, 0x50
        /*004a*/ 	.short	0x0000


	//----- nvinfo : EIATTR_MAXREG_COUNT
	.align		4
        /*004c*/ 	.byte	0x03, 0x1b
        /*004e*/ 	.short	0x00ff


	//----- nvinfo : EIATTR_MERCURY_ISA_VERSION
	.align		4
        /*0050*/ 	.byte	0x03, 0x5f
        /*0052*/ 	.short	0x0101


	//----- nvinfo : EIATTR_VRC_CTA_INIT_COUNT
	.align		4
        /*0054*/ 	.byte	0x02, 0x4a
	.zero		1
	.zero		1


	//----- nvinfo : EIATTR_EXIT_INSTR_OFFSETS
	.align		4
        /*0058*/ 	.byte	0x04, 0x1c
        /*005a*/ 	.short	(.L_17 - .L_16)


	//   ....[0]....
.L_16:
        /*005c*/ 	.word	0x000000c0


	//   ....[1]....
        /*0060*/ 	.word	0x00000b70


	//----- nvinfo : EIATTR_CBANK_PARAM_SIZE
	.align		4
.L_17:
        /*0064*/ 	.byte	0x03, 0x19
        /*0066*/ 	.short	0x0018


	//----- nvinfo : EIATTR_PARAM_CBANK
	.align		4
        /*0068*/ 	.byte	0x04, 0x0a
        /*006a*/ 	.short	(.L_19 - .L_18)
	.align		4
.L_18:
        /*006c*/ 	.word	index@(.nv.constant0._Z6kernelPfS_ii)
        /*0070*/ 	.short	0x0380
        /*0072*/ 	.short	0x0018


	//----- nvinfo : EIATTR_SW_WAR
	.align		4
.L_19:
        /*0074*/ 	.byte	0x04, 0x36
        /*0076*/ 	.short	(.L_21 - .L_20)
.L_20:
        /*0078*/ 	.word	0x00000008
.L_21:


//--------------------- .nv.callgraph             --------------------------
	.section	.nv.callgraph,"",@"SHT_CUDA_CALLGRAPH"
	.align	4
	.sectionentsize	8
	.align		4
        /*0000*/ 	.word	0x00000000
	.align		4
        /*0004*/ 	.word	0xffffffff
	.align		4
        /*0008*/ 	.word	0x00000000
	.align		4
        /*000c*/ 	.word	0xfffffffe
	.align		4
        /*0010*/ 	.word	0x00000000
	.align		4
        /*0014*/ 	.word	0xfffffffd
	.align		4
        /*0018*/ 	.word	0x00000000
	.align		4
        /*001c*/ 	.word	0xfffffffc


//--------------------- .text._Z6kernelPfS_ii     --------------------------
	.section	.text._Z6kernelPfS_ii,"ax",@progbits
	.align	128
        .global         _Z6kernelPfS_ii
        .type           _Z6kernelPfS_ii,@function
        .size           _Z6kernelPfS_ii,(.L_x_7 - _Z6kernelPfS_ii)
        .other          _Z6kernelPfS_ii,@"STO_CUDA_ENTRY STV_DEFAULT"
_Z6kernelPfS_ii:
.text._Z6kernelPfS_ii:
[----:B------:R-:W-:Y:S01]  /*0000*/  LDC R1, c[0x0][0x37c] ;  /* 0x0000df00ff017b82 */ /* 0x000fe20000000800 */
[----:B------:R-:W0:Y:S07]  /*0010*/  S2R R0, SR_TID.X ;  /* 0x0000000000007919 */ /* 0x000e2e0000002100 */
[----:B------:R-:W0:Y:S01]  /*0020*/  LDC R3, c[0x0][0x360] ;  /* 0x0000d800ff037b82 */ /* 0x000e220000000800 */
[----:B------:R-:W1:Y:S01]  /*0030*/  LDCU UR9, c[0x0][0x390] ;  /* 0x00007200ff0977ac */ /* 0x000e620008000800 */
[----:B------:R-:W2:Y:S06]  /*0040*/  S2R R9, SR_TID.Y ;  /* 0x0000000000097919 */ /* 0x000eac0000002200 */
[----:B------:R-:W0:Y:S08]  /*0050*/  S2UR UR4, SR_CTAID.X ;  /* 0x00000000000479c3 */ /* 0x000e300000002500 */
[----:B------:R-:W2:Y:S08]  /*0060*/  S2UR UR5, SR_CTAID.Y ;  /* 0x00000000000579c3 */ /* 0x000eb00000002600 */
[----:B------:R-:W2:Y:S01]  /*0070*/  LDC R2, c[0x0][0x364] ;  /* 0x0000d900ff027b82 */ /* 0x000ea20000000800 */
[----:B0-----:R-:W-:-:S02]  /*0080*/  IMAD R0, R3, UR4, R0 ;  /* 0x0000000403007c24 */ /* 0x001fc4000f8e0200 */
[----:B--2---:R-:W-:-:S05]  /*0090*/  IMAD R9, R2, UR5, R9 ;  /* 0x0000000502097c24 */ /* 0x004fca000f8e0209 */
[----:B------:R-:W-:-:S04]  /*00a0*/  VIMNMX R2, PT, PT, R0, R9, !PT ;  /* 0x0000000900027248 */ /* 0x000fc80007fe0100 */
[----:B-1----:R-:W-:-:S13]  /*00b0*/  ISETP.GE.AND P0, PT, R2, UR9, PT ;  /* 0x0000000902007c0c */ /* 0x002fda000bf06270 */
[----:B------:R-:W-:Y:S05]  /*00c0*/  @P0 EXIT ;  /* 0x000000000000094d */ /* 0x000fea0003800000 */
[----:B------:R-:W0:Y:S01]  /*00d0*/  LDCU UR6, c[0x0][0x394] ;  /* 0x00007280ff0677ac */ /* 0x000e220008000800 */
[----:B------:R-:W-:Y:S01]  /*00e0*/  HFMA2 R10, -RZ, RZ, 0, 0 ;  /* 0x00000000ff0a7431 */ /* 0x000fe200000001ff */
[----:B------:R-:W1:Y:S01]  /*00f0*/  LDCU.64 UR10, c[0x0][0x358] ;  /* 0x00006b00ff0a77ac */ /* 0x000e620008000a00 */
[----:B0-----:R-:W-:-:S09]  /*0100*/  UISETP.GE.AND UP0, UPT, UR6, 0x1, UPT ;  /* 0x000000010600788c */ /* 0x001fd2000bf06270 */
[----:B-1----:R-:W-:Y:S05]  /*0110*/  BRA.U !UP0, `(.L_x_0) ;  /* 0x0000000908847547 */ /* 0x002fea000b800000 */
[----:B------:R-:W-:Y:S02]  /*0120*/  UISETP.GE.U32.AND UP1, UPT, UR6, 0x10, UPT ;  /* 0x000000100600788c */ /* 0x000fe4000bf26070 */
[----:B------:R-:W-:Y:S01]  /*0130*/  IMAD R8, R0, UR6, RZ ;  /* 0x0000000600087c24 */ /* 0x000fe2000f8e02ff */
[----:B------:R-:W-:Y:S02]  /*0140*/  ULOP3.LUT UR7, UR6, 0xf, URZ, 0xc0, !UPT ;  /* 0x0000000f06077892 */ /* 0x000fe4000f8ec0ff */
[----:B------:R-:W-:Y:S01]  /*0150*/  IMAD R13, R9, UR6, RZ ;  /* 0x00000006090d7c24 */ /* 0x000fe2000f8e02ff */
[----:B------:R-:W-:Y:S01]  /*0160*/  MOV R10, RZ ;  /* 0x000000ff000a7202 */ /* 0x000fe20000000f00 */
[----:B------:R-:W-:Y:S01]  /*0170*/  UMOV UR4, URZ ;  /* 0x000000ff00047c82 */ /* 0x000fe20008000000 */
[----:B------:R-:W-:Y:S01]  /*0180*/  UISETP.NE.AND UP0, UPT, UR7, URZ, UPT ;  /* 0x000000ff0700728c */ /* 0x000fe2000bf05270 */
[----:B------:R-:W-:Y:S10]  /*0190*/  BRA.U !UP1, `(.L_x_1) ;  /* 0x0000000509047547 */ /* 0x000ff4000b800000 */
[----:B------:R-:W0:Y:S01]  /*01a0*/  LDCU.64 UR4, c[0x0][0x388] ;  /* 0x00007100ff0477ac */ /* 0x000e220008000a00 */
[----:B------:R-:W-:Y:S02]  /*01b0*/  MOV R10, RZ ;  /* 0x000000ff000a7202 */ /* 0x000fe40000000f00 */
[----:B------:R-:W-:Y:S01]  /*01c0*/  MOV R11, R8 ;  /* 0x00000008000b7202 */ /* 0x000fe20000000f00 */
[----:B0-----:R-:W-:-:S04]  /*01d0*/  UIADD3 UR4, UP1, UPT, UR4, 0x20, URZ ;  /* 0x0000002004047890 */ /* 0x001fc8000ff3e0ff */
[----:B------:R-:W-:Y:S02]  /*01e0*/  UIADD3.X UR5, UPT, UPT, URZ, UR5, URZ, UP1, !UPT ;  /* 0x00000005ff057290 */ /* 0x000fe40008ffe4ff */
[----:B------:R-:W-:Y:S01]  /*01f0*/  MOV R2, UR4 ;  /* 0x0000000400027c02 */ /* 0x000fe20008000f00 */
[----:B------:R-:W-:-:S03]  /*0200*/  ULOP3.LUT UR4, UR6, 0x7ffffff0, URZ, 0xc0, !UPT ;  /* 0x7ffffff006047892 */ /* 0x000fc6000f8ec0ff */
[----:B------:R-:W-:Y:S01]  /*0210*/  MOV R3, UR5 ;  /* 0x0000000500037c02 */ /* 0x000fe20008000f00 */
[----:B------:R-:W-:Y:S02]  /*0220*/  UIADD3 UR5, UPT, UPT, -UR4, URZ, URZ ;  /* 0x000000ff04057290 */ /* 0x000fe4000fffe1ff */
[----:B------:R-:W-:-:S10]  /*0230*/  IMAD.WIDE.U32 R4, R13, 0x4, R2 ;  /* 0x000000040d047825 */ /* 0x000fd400078e0002 */
.L_x_2:
[----:B------:R-:W-:Y:S01]  /*0240*/  IMAD.WIDE R6, R11, 0x4, R2 ;  /* 0x000000040b067825 */ /* 0x000fe200078e0202 */
[----:B------:R-:W2:Y:S04]  /*0250*/  LDG.E R12, desc[UR10][R4.64+-0x20] ;  /* 0xffffe00a040c7981 */ /* 0x000ea8000c1e1900 */
[----:B------:R-:W2:Y:S04]  /*0260*/  LDG.E R15, desc[UR10][R6.64+-0x20] ;  /* 0xffffe00a060f7981 */ /* 0x000ea8000c1e1900 */
[----:B------:R-:W3:Y:S04]  /*0270*/  LDG.E R24, desc[UR10][R4.64+-0x1c] ;  /* 0xffffe40a04187981 */ /* 0x000ee8000c1e1900 */
[----:B------:R-:W3:Y:S04]  /*0280*/  LDG.E R27, desc[UR10][R6.64+-0x1c] ;  /* 0xffffe40a061b7981 */ /* 0x000ee8000c1e1900 */
[----:B------:R-:W4:Y:S04]  /*0290*/  LDG.E R21, desc[UR10][R4.64+-0x18] ;  /* 0xffffe80a04157981 */ /* 0x000f28000c1e1900 */
[----:B------:R-:W4:Y:S04]  /*02a0*/  LDG.E R16, desc[UR10][R6.64+-0x18] ;  /* 0xffffe80a06107981 */ /* 0x000f28000c1e1900 */
[----:B------:R-:W5:Y:S04]  /*02b0*/  LDG.E R18, desc[UR10][R4.64+-0x14] ;  /* 0xffffec0a04127981 */ /* 0x000f68000c1e1900 */
[----:B------:R-:W5:Y:S04]  /*02c0*/  LDG.E R23, desc[UR10][R6.64+-0x14] ;  /* 0xffffec0a06177981 */ /* 0x000f68000c1e1900 */
[----:B------:R-:W5:Y:S04]  /*02d0*/  LDG.E R20, desc[UR10][R4.64+-0x10] ;  /* 0xfffff00a04147981 */ /* 0x000f68000c1e1900 */
[----:B------:R-:W5:Y:S04]  /*02e0*/  LDG.E R25, desc[UR10][R6.64+-0x10] ;  /* 0xfffff00a06197981 */ /* 0x000f68000c1e1900 */
[----:B------:R-:W5:Y:S04]  /*02f0*/  LDG.E R14, desc[UR10][R4.64+-0xc] ;  /* 0xfffff40a040e7981 */ /* 0x000f68000c1e1900 */
[----:B------:R-:W5:Y:S04]  /*0300*/  LDG.E R19, desc[UR10][R6.64+-0xc] ;  /* 0xfffff40a06137981 */ /* 0x000f68000c1e1900 */
[----:B------:R-:W5:Y:S04]  /*0310*/  LDG.E R17, desc[UR10][R6.64+-0x4] ;  /* 0xfffffc0a06117981 */ /* 0x000f68000c1e1900 */
[----:B------:R-:W5:Y:S01]  /*0320*/  LDG.E R29, desc[UR10][R4.64+0x1c] ;  /* 0x00001c0a041d7981 */ /* 0x000f62000c1e1900 */
[----:B--2---:R-:W-:-:S03]  /*0330*/  FFMA R22, R15, R12, R10 ;  /* 0x0000000c0f167223 */ /* 0x004fc6000000000a */
[----:B------:R-:W2:Y:S04]  /*0340*/  LDG.E R10, desc[UR10][R4.64+-0x8] ;  /* 0xfffff80a040a7981 */ /* 0x000ea8000c1e1900 */
[----:B------:R-:W2:Y:S04]  /*0350*/  LDG.E R15, desc[UR10][R6.64+-0x8] ;  /* 0xfffff80a060f7981 */ /* 0x000ea8000c1e1900 */
[----:B------:R-:W2:Y:S01]  /*0360*/  LDG.E R12, desc[UR10][R4.64+-0x4] ;  /* 0xfffffc0a040c7981 */ /* 0x000ea2000c1e1900 */
[----:B---3--:R-:W-:-:S03]  /*0370*/  FFMA R27, R27, R24, R22 ;  /* 0x000000181b1b7223 */ /* 0x008fc60000000016 */
[----:B------:R-:W3:Y:S01]  /*0380*/  LDG.E R24, desc[UR10][R6.64+0x1c] ;  /* 0x00001c0a06187981 */ /* 0x000ee2000c1e1900 */
[----:B----4-:R-:W-:-:S03]  /*0390*/  FFMA R22, R16, R21, R27 ;  /* 0x0000001510167223 */ /* 0x010fc6000000001b */
[----:B------:R-:W4:Y:S04]  /*03a0*/  LDG.E R21, desc[UR10][R4.64] ;  /* 0x0000000a04157981 */ /* 0x000f28000c1e1900 */
[----:B------:R-:W4:Y:S01]  /*03b0*/  LDG.E R16, desc[UR10][R6.64] ;  /* 0x0000000a06107981 */ /* 0x000f22000c1e1900 */
[----:B-----5:R-:W-:-:S03]  /*03c0*/  FFMA R22, R23, R18, R22 ;  /* 0x0000001217167223 */ /* 0x020fc60000000016 */
[----:B------:R-:W5:Y:S04]  /*03d0*/  LDG.E R23, desc[UR10][R4.64+0x4] ;  /* 0x0000040a04177981 */ /* 0x000f68000c1e1900 */
[----:B------:R-:W5:Y:S01]  /*03e0*/  LDG.E R18, desc[UR10][R6.64+0x4] ;  /* 0x0000040a06127981 */ /* 0x000f62000c1e1900 */
[----:B------:R-:W-:-:S03]  /*03f0*/  FFMA R22, R25, R20, R22 ;  /* 0x0000001419167223 */ /* 0x000fc60000000016 */
[----:B------:R-:W3:Y:S04]  /*0400*/  LDG.E R25, desc[UR10][R4.64+0x8] ;  /* 0x0000080a04197981 */ /* 0x000ee8000c1e1900 */
[----:B------:R-:W3:Y:S01]  /*0410*/  LDG.E R20, desc[UR10][R6.64+0x8] ;  /* 0x0000080a06147981 */ /* 0x000ee2000c1e1900 */
[----:B------:R-:W-:-:S03]  /*0420*/  FFMA R22, R19, R14, R22 ;  /* 0x0000000e13167223 */ /* 0x000fc60000000016 */
[----:B------:R-:W3:Y:S04]  /*0430*/  LDG.E R19, desc[UR10][R4.64+0xc] ;  /* 0x00000c0a04137981 */ /* 0x000ee8000c1e1900 */
[----:B------:R-:W3:Y:S04]  /*0440*/  LDG.E R14, desc[UR10][R6.64+0xc] ;  /* 0x00000c0a060e7981 */ /* 0x000ee8000c1e1900 */
[----:B------:R-:W3:Y:S01]  /*0450*/  LDG.E R27, desc[UR10][R4.64+0x14] ;  /* 0x0000140a041b7981 */ /* 0x000ee2000c1e1900 */
[----:B--2---:R-:W-:-:S03]  /*0460*/  FFMA R22, R15, R10, R22 ;  /* 0x0000000a0f167223 */ /* 0x004fc60000000016 */
[----:B------:R-:W2:Y:S04]  /*0470*/  LDG.E R10, desc[UR10][R4.64+0x10] ;  /* 0x0000100a040a7981 */ /* 0x000ea8000c1e1900 */
[----:B------:R-:W2:Y:S01]  /*0480*/  LDG.E R15, desc[UR10][R6.64+0x10] ;  /* 0x0000100a060f7981 */ /* 0x000ea2000c1e1900 */
[----:B------:R-:W-:-:S03]  /*0490*/  FFMA R26, R17, R12, R22 ;  /* 0x0000000c111a7223 */ /* 0x000fc60000000016 */
[----:B------:R-:W2:Y:S04]  /*04a0*/  LDG.E R22, desc[UR10][R6.64+0x14] ;  /* 0x0000140a06167981 */ /* 0x000ea8000c1e1900 */
[----:B------:R0:W2:Y:S04]  /*04b0*/  LDG.E R12, desc[UR10][R4.64+0x18] ;  /* 0x0000180a040c7981 */ /* 0x0000a8000c1e1900 */
[----:B------:R-:W2:Y:S01]  /*04c0*/  LDG.E R17, desc[UR10][R6.64+0x18] ;  /* 0x0000180a06117981 */ /* 0x000ea2000c1e1900 */
[----:B----4-:R-:W-:-:S04]  /*04d0*/  FFMA R21, R16, R21, R26 ;  /* 0x0000001510157223 */ /* 0x010fc8000000001a */
[----:B-----5:R-:W-:Y:S01]  /*04e0*/  FFMA R21, R18, R23, R21 ;  /* 0x0000001712157223 */ /* 0x020fe20000000015 */
[----:B------:R-:W-:-:S03]  /*04f0*/  UIADD3 UR5, UPT, UPT, UR5, 0x10, URZ ;  /* 0x0000001005057890 */ /* 0x000fc6000fffe0ff */
[----:B---3--:R-:W-:Y:S01]  /*0500*/  FFMA R21, R20, R25, R21 ;  /* 0x0000001914157223 */ /* 0x008fe20000000015 */
[----:B------:R-:W-:-:S03]  /*0510*/  UISETP.NE.AND UP1, UPT, UR5, URZ, UPT ;  /* 0x000000ff0500728c */ /* 0x000fc6000bf25270 */
[----:B------:R-:W-:Y:S01]  /*0520*/  FFMA R14, R14, R19, R21 ;  /* 0x000000130e0e7223 */ /* 0x000fe20000000015 */
[----:B0-----:R-:W-:Y:S02]  /*0530*/  IADD3 R4, P0, PT, R4, 0x40, RZ ;  /* 0x0000004004047810 */ /* 0x001fe40007f1e0ff */
[----:B------:R-:W-:Y:S02]  /*0540*/  IADD3 R11, PT, PT, R11, 0x10, RZ ;  /* 0x000000100b0b7810 */ /* 0x000fe40007ffe0ff */
[----:B------:R-:W-:Y:S01]  /*0550*/  IADD3.X R5, PT, PT, RZ, R5, RZ, P0, !PT ;  /* 0x00000005ff057210 */ /* 0x000fe200007fe4ff */
[----:B--2---:R-:W-:-:S04]  /*0560*/  FFMA R15, R15, R10, R14 ;  /* 0x0000000a0f0f7223 */ /* 0x004fc8000000000e */
[----:B------:R-:W-:-:S04]  /*0570*/  FFMA R22, R22, R27, R15 ;  /* 0x0000001b16167223 */ /* 0x000fc8000000000f */
[----:B------:R-:W-:-:S04]  /*0580*/  FFMA R17, R17, R12, R22 ;  /* 0x0000000c11117223 */ /* 0x000fc80000000016 */
[----:B------:R-:W-:Y:S01]  /*0590*/  FFMA R10, R24, R29, R17 ;  /* 0x0000001d180a7223 */ /* 0x000fe20000000011 */
[----:B------:R-:W-:Y:S06]  /*05a0*/  BRA.U UP1, `(.L_x_2) ;  /* 0xfffffffd01247547 */ /* 0x000fec000b83ffff */
.L_x_1:
[----:B------:R-:W-:Y:S05]  /*05b0*/  BRA.U !UP0, `(.L_x_0) ;  /* 0x00000005085c7547 */ /* 0x000fea000b800000 */
[----:B------:R-:W-:Y:S02]  /*05c0*/  UISETP.GE.U32.AND UP0, UPT, UR7, 0x8, UPT ;  /* 0x000000080700788c */ /* 0x000fe4000bf06070 */
[----:B------:R-:W-:-:S04]  /*05d0*/  ULOP3.LUT UR8, UR6, 0x7, URZ, 0xc0, !UPT ;  /* 0x0000000706087892 */ /* 0x000fc8000f8ec0ff */
[----:B------:R-:W-:-:S03]  /*05e0*/  UISETP.NE.AND UP1, UPT, UR8, URZ, UPT ;  /* 0x000000ff0800728c */ /* 0x000fc6000bf25270 */
[----:B------:R-:W-:Y:S08]  /*05f0*/  BRA.U !UP0, `(.L_x_3) ;  /* 0x00000001088c7547 */ /* 0x000ff0000b800000 */
[----:B------:R-:W0:Y:S01]  /*0600*/  LDC.64 R4, c[0x0][0x388] ;  /* 0x0000e200ff047b82 */ /* 0x000e220000000a00 */
[----:B------:R-:W1:Y:S01]  /*0610*/  LDCU.64 UR12, c[0x0][0x388] ;  /* 0x00007100ff0c77ac */ /* 0x000e620008000a00 */
[C---:B------:R-:W-:Y:S02]  /*0620*/  IADD3 R7, PT, PT, R13.reuse, UR4, RZ ;  /* 0x000000040d077c10 */ /* 0x040fe4000fffe0ff */
[----:B------:R-:W-:Y:S02]  /*0630*/  IADD3 R11, P0, PT, R13, UR4, RZ ;  /* 0x000000040d0b7c10 */ /* 0x000fe4000ff1e0ff */
[----:B------:R-:W-:Y:S02]  /*0640*/  IADD3 R3, PT, PT, R8, UR4, RZ ;  /* 0x0000000408037c10 */ /* 0x000fe4000fffe0ff */
[----:B------:R-:W-:Y:S02]  /*0650*/  IADD3.X R12, PT, PT, RZ, RZ, RZ, P0, !PT ;  /* 0x000000ffff0c7210 */ /* 0x000fe400007fe4ff */
[----:B-1----:R-:W-:Y:S01]  /*0660*/  LEA R2, P0, R11, UR12, 0x2 ;  /* 0x0000000c0b027c11 */ /* 0x002fe2000f8010ff */
[----:B0-----:R-:W-:-:S04]  /*0670*/  IMAD.WIDE.U32 R6, R7, 0x4, R4 ;  /* 0x0000000407067825 */ /* 0x001fc800078e0004 */
[----:B------:R-:W-:Y:S01]  /*0680*/  IMAD.WIDE R4, R3, 0x4, R4 ;  /* 0x0000000403047825 */ /* 0x000fe200078e0204 */
[----:B------:R-:W-:Y:S01]  /*0690*/  LEA.HI.X R3, R11, UR13, R12, 0x2, P0 ;  /* 0x0000000d0b037c11 */ /* 0x000fe200080f140c */
        /* <DEDUP_REMOVED lines=16> */
[----:B------:R-:W-:Y:S01]  /*07a0*/  UIADD3 UR4, UPT, UPT, UR4, 0x8, URZ ;  /* 0x0000000804047890 */ /* 0x000fe2000fffe0ff */
[----:B--2---:R-:W-:-:S04]  /*07b0*/  FFMA R14, R17, R14, R10 ;  /* 0x0000000e110e7223 */ /* 0x004fc8000000000a */
[----:B---3--:R-:W-:-:S04]  /*07c0*/  FFMA R14, R19, R16, R14 ;  /* 0x00000010130e7223 */ /* 0x008fc8000000000e */
[----:B----4-:R-:W-:-:S04]  /*07d0*/  FFMA R14, R21, R18, R14 ;  /* 0x00000012150e7223 */ /* 0x010fc8000000000e */
[----:B-----5:R-:W-:-:S04]  /*07e0*/  FFMA R14, R23, R20, R14 ;  /* 0x00000014170e7223 */ /* 0x020fc8000000000e */
[----:B------:R-:W-:-:S04]  /*07f0*/  FFMA R25, R25, R22, R14 ;  /* 0x0000001619197223 */ /* 0x000fc8000000000e */
[----:B------:R-:W-:-:S04]  /*0800*/  FFMA R15, R12, R15, R25 ;  /* 0x0000000f0c0f7223 */ /* 0x000fc80000000019 */
[----:B------:R-:W-:-:S04]  /*0810*/  FFMA R6, R6, R7, R15 ;  /* 0x0000000706067223 */ /* 0x000fc8000000000f */
[----:B------:R-:W-:-:S07]  /*0820*/  FFMA R10, R27, R11, R6 ;  /* 0x0000000b1b0a7223 */ /* 0x000fce0000000006 */
.L_x_3:
        /* <DEDUP_REMOVED lines=22> */
[----:B------:R-:W5:Y:S01]  /*0990*/  LDG.E R18, desc[UR10][R4.64+0xc] ;  /* 0x00000c0a04127981 */ /* 0x000f62000c1e1900 */
[----:B------:R-:W-:Y:S01]  /*09a0*/  UIADD3 UR4, UPT, UPT, UR4, 0x4, URZ ;  /* 0x0000000404047890 */ /* 0x000fe2000fffe0ff */
[----:B--2---:R-:W-:-:S04]  /*09b0*/  FFMA R11, R11, R6, R10 ;  /* 0x000000060b0b7223 */ /* 0x004fc8000000000a */
[----:B---3--:R-:W-:-:S04]  /*09c0*/  FFMA R11, R12, R14, R11 ;  /* 0x0000000e0c0b7223 */ /* 0x008fc8000000000b */
[----:B----4-:R-:W-:-:S04]  /*09d0*/  FFMA R11, R16, R15, R11 ;  /* 0x0000000f100b7223 */ /* 0x010fc8000000000b */
[----:B-----5:R-:W-:-:S07]  /*09e0*/  FFMA R10, R18, R17, R11 ;  /* 0x00000011120a7223 */ /* 0x020fce000000000b */
.L_x_4:
[----:B------:R-:W-:Y:S05]  /*09f0*/  BRA.U !UP1, `(.L_x_0) ;  /* 0x00000001094c7547 */ /* 0x000fea000b800000 */
[----:B------:R-:W0:Y:S01]  /*0a00*/  LDC.64 R2, c[0x0][0x388] ;  /* 0x0000e200ff027b82 */ /* 0x000e220000000a00 */
[----:B------:R-:W-:Y:S01]  /*0a10*/  IADD3 R5, PT, PT, R13, UR4, RZ ;  /* 0x000000040d057c10 */ /* 0x000fe2000fffe0ff */
[----:B------:R-:W-:Y:S01]  /*0a20*/  UIADD3 UR5, UPT, UPT, -UR5, URZ, URZ ;  /* 0x000000ff05057290 */ /* 0x000fe2000fffe1ff */
[----:B------:R-:W-:-:S03]  /*0a30*/  IADD3 R11, PT, PT, R8, UR4, RZ ;  /* 0x00000004080b7c10 */ /* 0x000fc6000fffe0ff */
[----:B0-----:R-:W-:-:S03]  /*0a40*/  IMAD.WIDE.U32 R4, R5, 0x4, R2 ;  /* 0x0000000405047825 */ /* 0x001fc600078e0002 */
[----:B------:R-:W-:Y:S02]  /*0a50*/  MOV R12, R4 ;  /* 0x00000004000c7202 */ /* 0x000fe40000000f00 */
[----:B------:R-:W-:-:S07]  /*0a60*/  MOV R13, R5 ;  /* 0x00000005000d7202 */ /* 0x000fce0000000f00 */
.L_x_5:
[----:B------:R-:W-:Y:S01]  /*0a70*/  IMAD.WIDE R4, R11, 0x4, R2 ;  /* 0x000000040b047825 */ /* 0x000fe200078e0202 */
[----:B------:R-:W-:Y:S02]  /*0a80*/  MOV R6, R12 ;  /* 0x0000000c00067202 */ /* 0x000fe40000000f00 */
[----:B------:R-:W-:-:S03]  /*0a90*/  MOV R7, R13 ;  /* 0x0000000d00077202 */ /* 0x000fc60000000f00 */
[----:B------:R-:W2:Y:S04]  /*0aa0*/  LDG.E R5, desc[UR10][R4.64] ;  /* 0x0000000a04057981 */ /* 0x000ea8000c1e1900 */
[----:B------:R-:W2:Y:S01]  /*0ab0*/  LDG.E R6, desc[UR10][R6.64] ;  /* 0x0000000a06067981 */ /* 0x000ea2000c1e1900 */
[----:B------:R-:W-:Y:S01]  /*0ac0*/  UIADD3 UR5, UPT, UPT, UR5, 0x1, URZ ;  /* 0x0000000105057890 */ /* 0x000fe2000fffe0ff */
[----:B------:R-:W-:Y:S02]  /*0ad0*/  IADD3 R12, P0, PT, R12, 0x4, RZ ;  /* 0x000000040c0c7810 */ /* 0x000fe40007f1e0ff */
[----:B------:R-:W-:Y:S01]  /*0ae0*/  IADD3 R11, PT, PT, R11, 0x1, RZ ;  /* 0x000000010b0b7810 */ /* 0x000fe20007ffe0ff */
[----:B------:R-:W-:Y:S01]  /*0af0*/  UISETP.NE.AND UP0, UPT, UR5, URZ, UPT ;  /* 0x000000ff0500728c */ /* 0x000fe2000bf05270 */
[----:B------:R-:W-:Y:S01]  /*0b00*/  IADD3.X R13, PT, PT, RZ, R13, RZ, P0, !PT ;  /* 0x0000000dff0d7210 */ /* 0x000fe200007fe4ff */
[----:B--2---:R-:W-:-:S07]  /*0b10*/  FFMA R10, R5, R6, R10 ;  /* 0x00000006050a7223 */ /* 0x004fce000000000a */
[----:B------:R-:W-:Y:S05]  /*0b20*/  BRA.U UP0, `(.L_x_5) ;  /* 0xfffffffd00d07547 */ /* 0x000fea000b83ffff */
.L_x_0:
[----:B------:R-:W0:Y:S01]  /*0b30*/  LDC.64 R2, c[0x0][0x380] ;  /* 0x0000e000ff027b82 */ /* 0x000e220000000a00 */
[----:B------:R-:W-:-:S04]  /*0b40*/  IMAD R9, R9, UR9, R0 ;  /* 0x0000000909097c24 */ /* 0x000fc8000f8e0200 */
[----:B0-----:R-:W-:-:S05]  /*0b50*/  IMAD.WIDE R2, R9, 0x4, R2 ;  /* 0x0000000409027825 */ /* 0x001fca00078e0202 */
[----:B------:R-:W-:Y:S01]  /*0b60*/  STG.E desc[UR10][R2.64], R10 ;  /* 0x0000000a02007986 */ /* 0x000fe2000c10190a */
[----:B------:R-:W-:Y:S05]  /*0b70*/  EXIT ;  /* 0x000000000000794d */ /* 0x000fea0003800000 */
.L_x_6:
[----:B------:R-:W-:-:S00]  /*0b80*/  BRA `(.L_x_6) ;  /* 0xfffffffc00fc7947 */ /* 0x000fc0000383ffff */
[----:B------:R-:W-:-:S00]  /*0b90*/  NOP ;  /* 0x0000000000007918 */ /* 0x000fc00000000000 */
        /* <DEDUP_REMOVED lines=14> */
.L_x_7:


//--------------------- .nv.shared.reserved.0     --------------------------
	.section	.nv.shared.reserved.0,"aw",@nobits
	.weak		__nv_reservedSMEM_offset_0_alias
	.size		__nv_reservedSMEM_offset_0_alias, 0, 64
	.other		__nv_reservedSMEM_offset_0_alias,@"STO_CUDA_RESERVED_SHARED STV_DEFAULT"
__nv_reservedSMEM_offset_0_alias:
	.zero		0
	.zero		64


//--------------------- .nv.constant0._Z6kernelPfS_ii --------------------------
	.section	.nv.constant0._Z6kernelPfS_ii,"a",@progbits
	.sectionflags	@""
	.align	4
.nv.constant0._Z6kernelPfS_ii:
	.zero		920


//--------------------- SYMBOLS --------------------------

	.type		.nv.reservedSmem.offset0,@object
	.size		.nv.reservedSmem.offset0,0x4
